//
// Generated by NVIDIA NVVM Compiler
//
// Compiler Build ID: CL-36424714
// Cuda compilation tools, release 13.0, V13.0.88
// Based on NVVM 20.0.0
//

.version 9.0
.target sm_100
.address_size 64

	// .globl	_Z6kernelv
.extern .func  (.param .b32 func_retval0) vprintf
(
	.param .b64 vprintf_param_0,
	.param .b64 vprintf_param_1
)
;
.global .align 1 .b8 $str[19] = {105, 110, 115, 105, 100, 101, 32, 116, 104, 101, 32, 107, 101, 114, 110, 101, 108, 10};
.global .align 1 .b8 $str$1[20] = {111, 117, 116, 115, 105, 100, 101, 32, 116, 104, 101, 32, 107, 101, 114, 110, 101, 108, 10};

.visible .entry _Z6kernelv()
{
	.reg .pred 	%p<2>;
	.reg .b32 	%r<6>;
	.reg .b64 	%rd<5>;

	mov.u32 	%r1, %tid.x;
	setp.gt.u32 	%p1, %r1, 7;
	@%p1 bra 	$L__BB0_2;
	mov.u64 	%rd3, $str;
	cvta.global.u64 	%rd4, %rd3;
	{ // callseq 1, 0
	.param .b64 param0;
	st.param.b64 	[param0], %rd4;
	.param .b64 param1;
	st.param.b64 	[param1], 0;
	.param .b32 retval0;
	call.uni (retval0), 
	vprintf, 
	(
	param0, 
	param1
	);
	ld.param.b32 	%r4, [retval0];
	} // callseq 1
	bra.uni 	$L__BB0_3;
$L__BB0_2:
	mov.u64 	%rd1, $str$1;
	cvta.global.u64 	%rd2, %rd1;
	{ // callseq 0, 0
	.param .b64 param0;
	st.param.b64 	[param0], %rd2;
	.param .b64 param1;
	st.param.b64 	[param1], 0;
	.param .b32 retval0;
	call.uni (retval0), 
	vprintf, 
	(
	param0, 
	param1
	);
	ld.param.b32 	%r2, [retval0];
	} // callseq 0
$L__BB0_3:
	ret;

}


// ===== COMPILED SASS (sm_100) =====

	.target	sm_100

	.elftype	@"ET_EXEC"


//--------------------- .note.nv.tkinfo           --------------------------
	.section	.note.nv.tkinfo,"",@"SHT_NOTE"
	.sectionflags	@"SHF_NOTE_NV_TKINFO"
	.tkinfo
        /*0018*/ 	.word	0x00000002
        /*0030*/ 	.string	""
        /*0030*/ 	.string	"ptxas"
        /*0030*/ 	.string	"Cuda compilation tools, release 13.0, V13.0.88"
        /*0030*/ 	.string	"Build cuda_13.0.r13.0/compiler.36424714_0"
        /*0030*/ 	.string	"-arch sm_100 -m 64 "



//--------------------- .note.nv.cuinfo           --------------------------
	.section	.note.nv.cuinfo,"",@"SHT_NOTE"
	.sectionflags	@"SHF_NOTE_NV_CUINFO"
        /*0018*/ 	.short	0x0002
        /*001a*/ 	.short	0x0064
        /*001c*/ 	.short	0x0082
	.zero		2


//--------------------- .nv.info                  --------------------------
	.section	.nv.info,"",@"SHT_CUDA_INFO"
	.align	4


	//----- nvinfo : EIATTR_REGCOUNT
	.align		4
        /*0000*/ 	.byte	0x04, 0x2f
        /*0002*/ 	.short	(.L_3 - .L_2)
	.align		4
.L_2:
        /*0004*/ 	.word	index@(_Z6kernelv)
        /*0008*/ 	.word	0x00000018


	//----- nvinfo : EIATTR_FRAME_SIZE
	.align		4
.L_3:
        /*000c*/ 	.byte	0x04, 0x11
        /*000e*/ 	.short	(.L_5 - .L_4)
	.align		4
.L_4:
        /*0010*/ 	.word	index@(_Z6kernelv)
        /*0014*/ 	.word	0x00000000


	//----- nvinfo : EIATTR_MIN_STACK_SIZE
	.align		4
.L_5:
        /*0018*/ 	.byte	0x04, 0x12
        /*001a*/ 	.short	(.L_7 - .L_6)
	.align		4
.L_6:
        /*001c*/ 	.word	index@(_Z6kernelv)
        /*0020*/ 	.word	0x00000000
.L_7:


//--------------------- .nv.compat                --------------------------
	.section	.nv.compat,"",@"SHT_CUDA_COMPAT_INFO"
	.align	4
        /*0000*/ 	.byte	0x02, 0x09, 0x00, 0x00, 0x02, 0x02, 0x01, 0x00, 0x02, 0x05, 0x05, 0x00, 0x03, 0x07, 0x01, 0x01
        /*0010*/ 	.byte	0x02, 0x03, 0x00, 0x00, 0x02, 0x06, 0x01, 0x00, 0x04, 0x0b, 0x08, 0x00, 0x09, 0x00, 0x00, 0x00
        /*0020*/ 	.byte	0x00, 0x00, 0x00, 0x00


//--------------------- .nv.info._Z6kernelv       --------------------------
	.section	.nv.info._Z6kernelv,"",@"SHT_CUDA_INFO"
	.sectionflags	@""
	.align	4


	//----- nvinfo : EIATTR_CUDA_API_VERSION
	.align		4
        /*0000*/ 	.byte	0x04, 0x37
        /*0002*/ 	.short	(.L_9 - .L_8)
.L_8:
        /*0004*/ 	.word	0x00000082


	//----- nvinfo : EIATTR_SPARSE_MMA_MASK
	.align		4
.L_9:
        /*0008*/ 	.byte	0x03, 0x50
        /*000a*/ 	.short	0x0000


	//----- nvinfo : EIATTR_MAXREG_COUNT
	.align		4
        /*000c*/ 	.byte	0x03, 0x1b
        /*000e*/ 	.short	0x00ff


	//----- nvinfo : EIATTR_EXTERNS
	.align		4
        /*0010*/ 	.byte	0x04, 0x0f
        /*0012*/ 	.short	(.L_11 - .L_10)


	//   ....[0]....
	.align		4
.L_10:
        /*0014*/ 	.word	index@(vprintf)


	//----- nvinfo : EIATTR_MERCURY_ISA_VERSION
	.align		4
.L_11:
        /*0018*/ 	.byte	0x03, 0x5f
        /*001a*/ 	.short	0x0101


	//----- nvinfo : EIATTR_VRC_CTA_INIT_COUNT
	.align		4
        /*001c*/ 	.byte	0x02, 0x4a
	.zero		1
	.zero		1


	//----- nvinfo : EIATTR_SYSCALL_OFFSETS
	.align		4
        /*0020*/ 	.byte	0x04, 0x46
        /*0022*/ 	.short	(.L_13 - .L_12)


	//   ....[0]....
.L_12:
        /*0024*/ 	.word	0x000000b0


	//   ....[1]....
        /*0028*/ 	.word	0x00000140


	//----- nvinfo : EIATTR_EXIT_INSTR_OFFSETS
	.align		4
.L_13:
        /*002c*/ 	.byte	0x04, 0x1c
        /*002e*/ 	.short	(.L_15 - .L_14)


	//   ....[0]....
.L_14:
        /*0030*/ 	.word	0x000000c0


	//   ....[1]....
        /*0034*/ 	.word	0x00000150


	//----- nvinfo : EIATTR_CRS_STACK_SIZE
	.align		4
.L_15:
        /*0038*/ 	.byte	0x04, 0x1e
        /*003a*/ 	.short	(.L_17 - .L_16)
.L_16:
        /*003c*/ 	.word	0x00000000


	//----- nvinfo : EIATTR_SW_WAR
	.align		4
.L_17:
        /*0040*/ 	.byte	0x04, 0x36
        /*0042*/ 	.short	(.L_19 - .L_18)
.L_18:
        /*0044*/ 	.word	0x00000008
.L_19:


//--------------------- .nv.callgraph             --------------------------
	.section	.nv.callgraph,"",@"SHT_CUDA_CALLGRAPH"
	.align	4
	.sectionentsize	8
	.align		4
        /*0000*/ 	.word	0x00000000
	.align		4
        /*0004*/ 	.word	0xffffffff
	.align		4
        /*0008*/ 	.word	index@(_Z6kernelv)
	.align		4
        /*000c*/ 	.word	index@(vprintf)
	.align		4
        /*0010*/ 	.word	0x00000000
	.align		4
        /*0014*/ 	.word	0xfffffffe
	.align		4
        /*0018*/ 	.word	0x00000000
	.align		4
        /*001c*/ 	.word	0xfffffffd
	.align		4
        /*0020*/ 	.word	0x00000000
	.align		4
        /*0024*/ 	.word	0xfffffffc


//--------------------- .nv.constant4             --------------------------
	.section	.nv.constant4,"a",@progbits
	.align	8
	.align		8
.nv.constant4:
        /*0000*/ 	.dword	vprintf
	.align		8
        /*0008*/ 	.dword	$str
	.align		8
        /*0010*/ 	.dword	$str$1


//--------------------- .text._Z6kernelv          --------------------------
	.section	.text._Z6kernelv,"ax",@progbits
	.align	128
        .global         _Z6kernelv
        .type           _Z6kernelv,@function
        .size           _Z6kernelv,(.L_x_4 - _Z6kernelv)
        .other          _Z6kernelv,@"STO_CUDA_ENTRY STV_DEFAULT"
_Z6kernelv:
.text._Z6kernelv:
[----:B------:R-:W0:Y:S01]  /*0000*/  LDC R1, c[0x0][0x37c] ;  /* 0x0000df00ff017b82 */ /* 0x000e220000000800 */
[----:B------:R-:W1:Y:S02]  /*0010*/  S2R R0, SR_TID.X ;  /* 0x0000000000007919 */ /* 0x000e640000002100 */
[----:B-1----:R-:W-:-:S13]  /*0020*/  ISETP.GT.U32.AND P0, PT, R0, 0x7, PT ;  /* 0x000000070000780c */ /* 0x002fda0003f04070 */
[----:B------:R-:W-:Y:S05]  /*0030*/  @P0 BRA `(.L_x_0) ;  /* 0x0000000000240947 */ /* 0x000fea0003800000 */
[----:B------:R-:W-:Y:S01]  /*0040*/  MOV R0, 0x0 ;  /* 0x0000000000007802 */ /* 0x000fe20000000f00 */
[----:B------:R-:W1:Y:S01]  /*0050*/  LDCU.64 UR4, c[0x4][0x8] ;  /* 0x01000100ff0477ac */ /* 0x000e620008000a00 */
[----:B------:R-:W-:Y:S02]  /*0060*/  CS2R R6, SRZ ;  /* 0x0000000000067805 */ /* 0x000fe4000001ff00 */
[----:B------:R2:W3:Y:S01]  /*0070*/  LDC.64 R2, c[0x4][R0] ;  /* 0x0100000000027b82 */ /* 0x0004e20000000a00 */
[----:B-1----:R-:W-:Y:S02]  /*0080*/  IMAD.U32 R4, RZ, RZ, UR4 ;  /* 0x00000004ff047e24 */ /* 0x002fe4000f8e00ff */
[----:B--2---:R-:W-:-:S07]  /*0090*/  IMAD.U32 R5, RZ, RZ, UR5 ;  /* 0x00000005ff057e24 */ /* 0x004fce000f8e00ff */
[----:B------:R-:W-:-:S07]  /*00a0*/  LEPC R20, `(.L_x_1) ;  /* 0x000000001014794e */ /* 0x000fce0000000000 */
[----:B0--3--:R-:W-:Y:S05]  /*00b0*/  CALL.ABS.NOINC R2 ;  /* 0x0000000002007343 */ /* 0x009fea0003c00000 */
.L_x_1:
[----:B------:R-:W-:Y:S05]  /*00c0*/  EXIT ;  /* 0x000000000000794d */ /* 0x000fea0003800000 */
.L_x_0:
        /* <DEDUP_REMOVED lines=8> */
.L_x_2:
[----:B------:R-:W-:Y:S05]  /*0150*/  EXIT ;  /* 0x000000000000794d */ /* 0x000fea0003800000 */
.L_x_3:
[----:B------:R-:W-:-:S00]  /*0160*/  BRA `(.L_x_3) ;  /* 0xfffffffc00fc7947 */ /* 0x000fc0000383ffff */
[----:B------:R-:W-:-:S00]  /*0170*/  NOP ;  /* 0x0000000000007918 */ /* 0x000fc00000000000 */
        /* <DEDUP_REMOVED lines=8> */
.L_x_4:


//--------------------- .nv.global.init           --------------------------
	.section	.nv.global.init,"aw",@progbits
.nv.global.init:
	.type		$str,@object
	.size		$str,($str$1 - $str)
$str:
        /*0000*/ 	.byte	0x69, 0x6e, 0x73, 0x69, 0x64, 0x65, 0x20, 0x74, 0x68, 0x65, 0x20, 0x6b, 0x65, 0x72, 0x6e, 0x65
        /*0010*/ 	.byte	0x6c, 0x0a, 0x00
	.type		$str$1,@object
	.size		$str$1,(.L_1 - $str$1)
$str$1:
        /*0013*/ 	.byte	0x6f, 0x75, 0x74, 0x73, 0x69, 0x64, 0x65, 0x20, 0x74, 0x68, 0x65, 0x20, 0x6b, 0x65, 0x72, 0x6e
        /*0023*/ 	.byte	0x65, 0x6c, 0x0a, 0x00
.L_1:


//--------------------- .nv.shared.reserved.0     --------------------------
	.section	.nv.shared.reserved.0,"aw",@nobits
	.weak		__nv_reservedSMEM_offset_0_alias
	.size		__nv_reservedSMEM_offset_0_alias, 0, 64
	.other		__nv_reservedSMEM_offset_0_alias,@"STO_CUDA_RESERVED_SHARED STV_DEFAULT"
__nv_reservedSMEM_offset_0_alias:
	.zero		0
	.zero		64


//--------------------- .nv.constant0._Z6kernelv  --------------------------
	.section	.nv.constant0._Z6kernelv,"a",@progbits
	.sectionflags	@""
	.align	4
.nv.constant0._Z6kernelv:
	.zero		896


//--------------------- SYMBOLS --------------------------

	.type		.nv.reservedSmem.offset0,@object
	.size		.nv.reservedSmem.offset0,0x4
	.type		vprintf,@function
